//
// Generated by NVIDIA NVVM Compiler
//
// Compiler Build ID: CL-36424714
// Cuda compilation tools, release 13.0, V13.0.88
// Based on NVVM 20.0.0
//

.version 9.0
.target sm_100
.address_size 64

	// .globl	_Z8helloGPUv
.extern .func  (.param .b32 func_retval0) vprintf
(
	.param .b64 vprintf_param_0,
	.param .b64 vprintf_param_1
)
;
.global .align 1 .b8 $str[29] = {72, 101, 108, 108, 111, 32, 102, 114, 111, 109, 32, 71, 80, 85, 32, 116, 104, 114, 101, 97, 100, 32, 37, 100, 44, 32, 37, 100};

.visible .entry _Z8helloGPUv()
{
	.local .align 8 .b8 	__local_depot0[8];
	.reg .b64 	%SP;
	.reg .b64 	%SPL;
	.reg .b32 	%r<5>;
	.reg .b64 	%rd<5>;

	mov.u64 	%SPL, __local_depot0;
	cvta.local.u64 	%SP, %SPL;
	add.u64 	%rd1, %SP, 0;
	add.u64 	%rd2, %SPL, 0;
	mov.u32 	%r1, %tid.x;
	mov.u32 	%r2, %ctaid.x;
	st.local.v2.u32 	[%rd2], {%r1, %r2};
	mov.u64 	%rd3, $str;
	cvta.global.u64 	%rd4, %rd3;
	{ // callseq 0, 0
	.param .b64 param0;
	st.param.b64 	[param0], %rd4;
	.param .b64 param1;
	st.param.b64 	[param1], %rd1;
	.param .b32 retval0;
	call.uni (retval0), 
	vprintf, 
	(
	param0, 
	param1
	);
	ld.param.b32 	%r3, [retval0];
	} // callseq 0
	ret;

}


// ===== COMPILED SASS (sm_100) =====

	.target	sm_100

	.elftype	@"ET_EXEC"


//--------------------- .note.nv.tkinfo           --------------------------
	.section	.note.nv.tkinfo,"",@"SHT_NOTE"
	.sectionflags	@"SHF_NOTE_NV_TKINFO"
	.tkinfo
        /*0018*/ 	.word	0x00000002
        /*0030*/ 	.string	""
        /*0030*/ 	.string	"ptxas"
        /*0030*/ 	.string	"Cuda compilation tools, release 13.0, V13.0.88"
        /*0030*/ 	.string	"Build cuda_13.0.r13.0/compiler.36424714_0"
        /*0030*/ 	.string	"-arch sm_100 -m 64 "



//--------------------- .note.nv.cuinfo           --------------------------
	.section	.note.nv.cuinfo,"",@"SHT_NOTE"
	.sectionflags	@"SHF_NOTE_NV_CUINFO"
        /*0018*/ 	.short	0x0002
        /*001a*/ 	.short	0x0064
        /*001c*/ 	.short	0x0082
	.zero		2


//--------------------- .nv.info                  --------------------------
	.section	.nv.info,"",@"SHT_CUDA_INFO"
	.align	4


	//----- nvinfo : EIATTR_REGCOUNT
	.align		4
        /*0000*/ 	.byte	0x04, 0x2f
        /*0002*/ 	.short	(.L_2 - .L_1)
	.align		4
.L_1:
        /*0004*/ 	.word	index@(_Z8helloGPUv)
        /*0008*/ 	.word	0x00000018


	//----- nvinfo : EIATTR_FRAME_SIZE
	.align		4
.L_2:
        /*000c*/ 	.byte	0x04, 0x11
        /*000e*/ 	.short	(.L_4 - .L_3)
	.align		4
.L_3:
        /*0010*/ 	.word	index@(_Z8helloGPUv)
        /*0014*/ 	.word	0x00000008


	//----- nvinfo : EIATTR_MIN_STACK_SIZE
	.align		4
.L_4:
        /*0018*/ 	.byte	0x04, 0x12
        /*001a*/ 	.short	(.L_6 - .L_5)
	.align		4
.L_5:
        /*001c*/ 	.word	index@(_Z8helloGPUv)
        /*0020*/ 	.word	0x00000008
.L_6:


//--------------------- .nv.compat                --------------------------
	.section	.nv.compat,"",@"SHT_CUDA_COMPAT_INFO"
	.align	4
        /*0000*/ 	.byte	0x02, 0x09, 0x00, 0x00, 0x02, 0x02, 0x01, 0x00, 0x02, 0x05, 0x05, 0x00, 0x03, 0x07, 0x01, 0x01
        /*0010*/ 	.byte	0x02, 0x03, 0x00, 0x00, 0x02, 0x06, 0x01, 0x00, 0x04, 0x0b, 0x08, 0x00, 0x09, 0x00, 0x00, 0x00
        /*0020*/ 	.byte	0x00, 0x00, 0x00, 0x00


//--------------------- .nv.info._Z8helloGPUv     --------------------------
	.section	.nv.info._Z8helloGPUv,"",@"SHT_CUDA_INFO"
	.sectionflags	@""
	.align	4


	//----- nvinfo : EIATTR_CUDA_API_VERSION
	.align		4
        /*0000*/ 	.byte	0x04, 0x37
        /*0002*/ 	.short	(.L_8 - .L_7)
.L_7:
        /*0004*/ 	.word	0x00000082


	//----- nvinfo : EIATTR_SPARSE_MMA_MASK
	.align		4
.L_8:
        /*0008*/ 	.byte	0x03, 0x50
        /*000a*/ 	.short	0x0000


	//----- nvinfo : EIATTR_MAXREG_COUNT
	.align		4
        /*000c*/ 	.byte	0x03, 0x1b
        /*000e*/ 	.short	0x00ff


	//----- nvinfo : EIATTR_EXTERNS
	.align		4
        /*0010*/ 	.byte	0x04, 0x0f
        /*0012*/ 	.short	(.L_10 - .L_9)


	//   ....[0]....
	.align		4
.L_9:
        /*0014*/ 	.word	index@(vprintf)


	//----- nvinfo : EIATTR_MERCURY_ISA_VERSION
	.align		4
.L_10:
        /*0018*/ 	.byte	0x03, 0x5f
        /*001a*/ 	.short	0x0101


	//----- nvinfo : EIATTR_VRC_CTA_INIT_COUNT
	.align		4
        /*001c*/ 	.byte	0x02, 0x4a
	.zero		1
	.zero		1


	//----- nvinfo : EIATTR_SYSCALL_OFFSETS
	.align		4
        /*0020*/ 	.byte	0x04, 0x46
        /*0022*/ 	.short	(.L_12 - .L_11)


	//   ....[0]....
.L_11:
        /*0024*/ 	.word	0x000000f0


	//----- nvinfo : EIATTR_EXIT_INSTR_OFFSETS
	.align		4
.L_12:
        /*0028*/ 	.byte	0x04, 0x1c
        /*002a*/ 	.short	(.L_14 - .L_13)


	//   ....[0]....
.L_13:
        /*002c*/ 	.word	0x00000100


	//----- nvinfo : EIATTR_SW_WAR
	.align		4
.L_14:
        /*0030*/ 	.byte	0x04, 0x36
        /*0032*/ 	.short	(.L_16 - .L_15)
.L_15:
        /*0034*/ 	.word	0x00000008
.L_16:


//--------------------- .nv.callgraph             --------------------------
	.section	.nv.callgraph,"",@"SHT_CUDA_CALLGRAPH"
	.align	4
	.sectionentsize	8
	.align		4
        /*0000*/ 	.word	0x00000000
	.align		4
        /*0004*/ 	.word	0xffffffff
	.align		4
        /*0008*/ 	.word	index@(_Z8helloGPUv)
	.align		4
        /*000c*/ 	.word	index@(vprintf)
	.align		4
        /*0010*/ 	.word	0x00000000
	.align		4
        /*0014*/ 	.word	0xfffffffe
	.align		4
        /*0018*/ 	.word	0x00000000
	.align		4
        /*001c*/ 	.word	0xfffffffd
	.align		4
        /*0020*/ 	.word	0x00000000
	.align		4
        /*0024*/ 	.word	0xfffffffc


//--------------------- .nv.constant4             --------------------------
	.section	.nv.constant4,"a",@progbits
	.align	8
	.align		8
.nv.constant4:
        /*0000*/ 	.dword	vprintf
	.align		8
        /*0008*/ 	.dword	$str


//--------------------- .text._Z8helloGPUv        --------------------------
	.section	.text._Z8helloGPUv,"ax",@progbits
	.align	128
        .global         _Z8helloGPUv
        .type           _Z8helloGPUv,@function
        .size           _Z8helloGPUv,(.L_x_2 - _Z8helloGPUv)
        .other          _Z8helloGPUv,@"STO_CUDA_ENTRY STV_DEFAULT"
_Z8helloGPUv:
.text._Z8helloGPUv:
[----:B------:R-:W0:Y:S01]  /*0000*/  LDC R1, c[0x0][0x37c] ;  /* 0x0000df00ff017b82 */ /* 0x000e220000000800 */
[----:B------:R-:W1:Y:S01]  /*0010*/  S2R R8, SR_TID.X ;  /* 0x0000000000087919 */ /* 0x000e620000002100 */
[----:B0-----:R-:W-:Y:S01]  /*0020*/  VIADD R1, R1, 0xfffffff8 ;  /* 0xfffffff801017836 */ /* 0x001fe20000000000 */
[----:B------:R-:W-:Y:S01]  /*0030*/  MOV R0, 0x0 ;  /* 0x0000000000007802 */ /* 0x000fe20000000f00 */
[----:B------:R-:W0:Y:S01]  /*0040*/  LDCU UR4, c[0x0][0x2f8] ;  /* 0x00005f00ff0477ac */ /* 0x000e220008000800 */
[----:B------:R-:W1:Y:S03]  /*0050*/  S2R R9, SR_CTAID.X ;  /* 0x0000000000097919 */ /* 0x000e660000002500 */
[----:B------:R2:W3:Y:S01]  /*0060*/  LDC.64 R2, c[0x4][R0] ;  /* 0x0100000000027b82 */ /* 0x0004e20000000a00 */
[----:B------:R-:W4:Y:S01]  /*0070*/  LDCU.64 UR6, c[0x4][0x8] ;  /* 0x01000100ff0677ac */ /* 0x000f220008000a00 */
[----:B------:R-:W5:Y:S01]  /*0080*/  LDCU UR5, c[0x0][0x2fc] ;  /* 0x00005f80ff0577ac */ /* 0x000f620008000800 */
[----:B0-----:R-:W-:Y:S01]  /*0090*/  IADD3 R6, P0, PT, R1, UR4, RZ ;  /* 0x0000000401067c10 */ /* 0x001fe2000ff1e0ff */
[----:B----4-:R-:W-:Y:S01]  /*00a0*/  IMAD.U32 R4, RZ, RZ, UR6 ;  /* 0x00000006ff047e24 */ /* 0x010fe2000f8e00ff */
[----:B------:R-:W-:-:S03]  /*00b0*/  MOV R5, UR7 ;  /* 0x0000000700057c02 */ /* 0x000fc60008000f00 */
[----:B-----5:R-:W-:Y:S01]  /*00c0*/  IMAD.X R7, RZ, RZ, UR5, P0 ;  /* 0x00000005ff077e24 */ /* 0x020fe200080e06ff */
[----:B-1----:R2:W-:Y:S07]  /*00d0*/  STL.64 [R1], R8 ;  /* 0x0000000801007387 */ /* 0x0025ee0000100a00 */
[----:B------:R-:W-:-:S07]  /*00e0*/  LEPC R20, `(.L_x_0) ;  /* 0x000000001014794e */ /* 0x000fce0000000000 */
[----:B--23--:R-:W-:Y:S05]  /*00f0*/  CALL.ABS.NOINC R2 ;  /* 0x0000000002007343 */ /* 0x00cfea0003c00000 */
.L_x_0:
[----:B------:R-:W-:Y:S05]  /*0100*/  EXIT ;  /* 0x000000000000794d */ /* 0x000fea0003800000 */
.L_x_1:
[----:B------:R-:W-:-:S00]  /*0110*/  BRA `(.L_x_1) ;  /* 0xfffffffc00fc7947 */ /* 0x000fc0000383ffff */
[----:B------:R-:W-:-:S00]  /*0120*/  NOP ;  /* 0x0000000000007918 */ /* 0x000fc00000000000 */
        /* <DEDUP_REMOVED lines=13> */
.L_x_2:


//--------------------- .nv.global.init           --------------------------
	.section	.nv.global.init,"aw",@progbits
.nv.global.init:
	.type		$str,@object
	.size		$str,(.L_0 - $str)
$str:
        /*0000*/ 	.byte	0x48, 0x65, 0x6c, 0x6c, 0x6f, 0x20, 0x66, 0x72, 0x6f, 0x6d, 0x20, 0x47, 0x50, 0x55, 0x20, 0x74
        /*0010*/ 	.byte	0x68, 0x72, 0x65, 0x61, 0x64, 0x20, 0x25, 0x64, 0x2c, 0x20, 0x25, 0x64, 0x00
.L_0:


//--------------------- .nv.shared.reserved.0     --------------------------
	.section	.nv.shared.reserved.0,"aw",@nobits
	.weak		__nv_reservedSMEM_offset_0_alias
	.size		__nv_reservedSMEM_offset_0_alias, 0, 64
	.other		__nv_reservedSMEM_offset_0_alias,@"STO_CUDA_RESERVED_SHARED STV_DEFAULT"
__nv_reservedSMEM_offset_0_alias:
	.zero		0
	.zero		64


//--------------------- .nv.constant0._Z8helloGPUv --------------------------
	.section	.nv.constant0._Z8helloGPUv,"a",@progbits
	.sectionflags	@""
	.align	4
.nv.constant0._Z8helloGPUv:
	.zero		896


//--------------------- SYMBOLS --------------------------

	.type		.nv.reservedSmem.offset0,@object
	.size		.nv.reservedSmem.offset0,0x4
	.type		vprintf,@function
